//
// Generated by NVIDIA NVVM Compiler
//
// Compiler Build ID: CL-36424714
// Cuda compilation tools, release 13.0, V13.0.88
// Based on NVVM 20.0.0
//

.version 9.0
.target sm_100
.address_size 64

	// .globl	_Z8array_opPiii
.extern .func  (.param .b32 func_retval0) vprintf
(
	.param .b64 vprintf_param_0,
	.param .b64 vprintf_param_1
)
;
.global .align 1 .b8 $str[19] = {99, 111, 108, 73, 68, 32, 37, 100, 32, 114, 111, 119, 73, 68, 32, 37, 100, 10};

.visible .entry _Z8array_opPiii(
	.param .u64 .ptr .align 1 _Z8array_opPiii_param_0,
	.param .u32 _Z8array_opPiii_param_1,
	.param .u32 _Z8array_opPiii_param_2
)
{
	.local .align 8 .b8 	__local_depot0[8];
	.reg .b64 	%SP;
	.reg .b64 	%SPL;
	.reg .pred 	%p<8>;
	.reg .b32 	%r<21>;
	.reg .b64 	%rd<9>;

	mov.u64 	%SPL, __local_depot0;
	cvta.local.u64 	%SP, %SPL;
	ld.param.u64 	%rd1, [_Z8array_opPiii_param_0];
	ld.param.u32 	%r4, [_Z8array_opPiii_param_1];
	ld.param.u32 	%r5, [_Z8array_opPiii_param_2];
	mov.u32 	%r7, %tid.x;
	mov.u32 	%r8, %tid.y;
	mov.u32 	%r9, %ntid.x;
	mov.u32 	%r10, %ctaid.x;
	mad.lo.s32 	%r11, %r9, %r10, %r7;
	mov.u32 	%r12, %ntid.y;
	mov.u32 	%r13, %ctaid.y;
	mad.lo.s32 	%r14, %r12, %r13, %r8;
	setp.lt.s32 	%p1, %r11, 1;
	add.s32 	%r15, %r4, -1;
	setp.ge.s32 	%p2, %r11, %r15;
	or.pred  	%p3, %p1, %p2;
	setp.eq.s32 	%p4, %r14, 0;
	or.pred  	%p5, %p4, %p3;
	add.s32 	%r16, %r5, -1;
	setp.ge.s32 	%p6, %r14, %r16;
	or.pred  	%p7, %p5, %p6;
	@%p7 bra 	$L__BB0_2;
	add.u64 	%rd2, %SP, 0;
	add.u64 	%rd3, %SPL, 0;
	cvta.to.global.u64 	%rd4, %rd1;
	st.local.v2.u32 	[%rd3], {%r11, %r14};
	mov.u64 	%rd5, $str;
	cvta.global.u64 	%rd6, %rd5;
	{ // callseq 0, 0
	.param .b64 param0;
	st.param.b64 	[param0], %rd6;
	.param .b64 param1;
	st.param.b64 	[param1], %rd2;
	.param .b32 retval0;
	call.uni (retval0), 
	vprintf, 
	(
	param0, 
	param1
	);
	ld.param.b32 	%r17, [retval0];
	} // callseq 0
	mad.lo.s32 	%r19, %r4, %r14, %r11;
	mul.wide.s32 	%rd7, %r19, 4;
	add.s64 	%rd8, %rd4, %rd7;
	mov.b32 	%r20, 69;
	st.global.u32 	[%rd8], %r20;
$L__BB0_2:
	ret;

}


// ===== COMPILED SASS (sm_100) =====

	.target	sm_100

	.elftype	@"ET_EXEC"


//--------------------- .note.nv.tkinfo           --------------------------
	.section	.note.nv.tkinfo,"",@"SHT_NOTE"
	.sectionflags	@"SHF_NOTE_NV_TKINFO"
	.tkinfo
        /*0018*/ 	.word	0x00000002
        /*0030*/ 	.string	""
        /*0030*/ 	.string	"ptxas"
        /*0030*/ 	.string	"Cuda compilation tools, release 13.0, V13.0.88"
        /*0030*/ 	.string	"Build cuda_13.0.r13.0/compiler.36424714_0"
        /*0030*/ 	.string	"-arch sm_100 -m 64 "



//--------------------- .note.nv.cuinfo           --------------------------
	.section	.note.nv.cuinfo,"",@"SHT_NOTE"
	.sectionflags	@"SHF_NOTE_NV_CUINFO"
        /*0018*/ 	.short	0x0002
        /*001a*/ 	.short	0x0064
        /*001c*/ 	.short	0x0082
	.zero		2


//--------------------- .nv.info                  --------------------------
	.section	.nv.info,"",@"SHT_CUDA_INFO"
	.align	4


	//----- nvinfo : EIATTR_REGCOUNT
	.align		4
        /*0000*/ 	.byte	0x04, 0x2f
        /*0002*/ 	.short	(.L_2 - .L_1)
	.align		4
.L_1:
        /*0004*/ 	.word	index@(_Z8array_opPiii)
        /*0008*/ 	.word	0x00000018


	//----- nvinfo : EIATTR_FRAME_SIZE
	.align		4
.L_2:
        /*000c*/ 	.byte	0x04, 0x11
        /*000e*/ 	.short	(.L_4 - .L_3)
	.align		4
.L_3:
        /*0010*/ 	.word	index@(_Z8array_opPiii)
        /*0014*/ 	.word	0x00000008


	//----- nvinfo : EIATTR_MIN_STACK_SIZE
	.align		4
.L_4:
        /*0018*/ 	.byte	0x04, 0x12
        /*001a*/ 	.short	(.L_6 - .L_5)
	.align		4
.L_5:
        /*001c*/ 	.word	index@(_Z8array_opPiii)
        /*0020*/ 	.word	0x00000008
.L_6:


//--------------------- .nv.compat                --------------------------
	.section	.nv.compat,"",@"SHT_CUDA_COMPAT_INFO"
	.align	4
        /*0000*/ 	.byte	0x02, 0x09, 0x00, 0x00, 0x02, 0x02, 0x01, 0x00, 0x02, 0x05, 0x05, 0x00, 0x03, 0x07, 0x01, 0x01
        /*0010*/ 	.byte	0x02, 0x03, 0x00, 0x00, 0x02, 0x06, 0x01, 0x00, 0x04, 0x0b, 0x08, 0x00, 0x09, 0x00, 0x00, 0x00
        /*0020*/ 	.byte	0x00, 0x00, 0x00, 0x00


//--------------------- .nv.info._Z8array_opPiii  --------------------------
	.section	.nv.info._Z8array_opPiii,"",@"SHT_CUDA_INFO"
	.sectionflags	@""
	.align	4


	//----- nvinfo : EIATTR_CUDA_API_VERSION
	.align		4
        /*0000*/ 	.byte	0x04, 0x37
        /*0002*/ 	.short	(.L_8 - .L_7)
.L_7:
        /*0004*/ 	.word	0x00000082


	//----- nvinfo : EIATTR_KPARAM_INFO
	.align		4
.L_8:
        /*0008*/ 	.byte	0x04, 0x17
        /*000a*/ 	.short	(.L_10 - .L_9)
.L_9:
        /*000c*/ 	.word	0x00000000
        /*0010*/ 	.short	0x0002
        /*0012*/ 	.short	0x000c
        /*0014*/ 	.byte	0x00, 0xf0, 0x11, 0x00


	//----- nvinfo : EIATTR_KPARAM_INFO
	.align		4
.L_10:
        /*0018*/ 	.byte	0x04, 0x17
        /*001a*/ 	.short	(.L_12 - .L_11)
.L_11:
        /*001c*/ 	.word	0x00000000
        /*0020*/ 	.short	0x0001
        /*0022*/ 	.short	0x0008
        /*0024*/ 	.byte	0x00, 0xf0, 0x11, 0x00


	//----- nvinfo : EIATTR_KPARAM_INFO
	.align		4
.L_12:
        /*0028*/ 	.byte	0x04, 0x17
        /*002a*/ 	.short	(.L_14 - .L_13)
.L_13:
        /*002c*/ 	.word	0x00000000
        /*0030*/ 	.short	0x0000
        /*0032*/ 	.short	0x0000
        /*0034*/ 	.byte	0x00, 0xf5, 0x21, 0x00


	//----- nvinfo : EIATTR_SPARSE_MMA_MASK
	.align		4
.L_14:
        /*0038*/ 	.byte	0x03, 0x50
        /*003a*/ 	.short	0x0000


	//----- nvinfo : EIATTR_MAXREG_COUNT
	.align		4
        /*003c*/ 	.byte	0x03, 0x1b
        /*003e*/ 	.short	0x00ff


	//----- nvinfo : EIATTR_EXTERNS
	.align		4
        /*0040*/ 	.byte	0x04, 0x0f
        /*0042*/ 	.short	(.L_16 - .L_15)


	//   ....[0]....
	.align		4
.L_15:
        /*0044*/ 	.word	index@(vprintf)


	//----- nvinfo : EIATTR_MERCURY_ISA_VERSION
	.align		4
.L_16:
        /*0048*/ 	.byte	0x03, 0x5f
        /*004a*/ 	.short	0x0101


	//----- nvinfo : EIATTR_VRC_CTA_INIT_COUNT
	.align		4
        /*004c*/ 	.byte	0x02, 0x4a
	.zero		1
	.zero		1


	//----- nvinfo : EIATTR_SYSCALL_OFFSETS
	.align		4
        /*0050*/ 	.byte	0x04, 0x46
        /*0052*/ 	.short	(.L_18 - .L_17)


	//   ....[0]....
.L_17:
        /*0054*/ 	.word	0x000001e0


	//----- nvinfo : EIATTR_EXIT_INSTR_OFFSETS
	.align		4
.L_18:
        /*0058*/ 	.byte	0x04, 0x1c
        /*005a*/ 	.short	(.L_20 - .L_19)


	//   ....[0]....
.L_19:
        /*005c*/ 	.word	0x00000150


	//   ....[1]....
        /*0060*/ 	.word	0x00000250


	//----- nvinfo : EIATTR_CRS_STACK_SIZE
	.align		4
.L_20:
        /*0064*/ 	.byte	0x04, 0x1e
        /*0066*/ 	.short	(.L_22 - .L_21)
.L_21:
        /*0068*/ 	.word	0x00000000


	//----- nvinfo : EIATTR_CBANK_PARAM_SIZE
	.align		4
.L_22:
        /*006c*/ 	.byte	0x03, 0x19
        /*006e*/ 	.short	0x0010


	//----- nvinfo : EIATTR_PARAM_CBANK
	.align		4
        /*0070*/ 	.byte	0x04, 0x0a
        /*0072*/ 	.short	(.L_24 - .L_23)
	.align		4
.L_23:
        /*0074*/ 	.word	index@(.nv.constant0._Z8array_opPiii)
        /*0078*/ 	.short	0x0380
        /*007a*/ 	.short	0x0010


	//----- nvinfo : EIATTR_SW_WAR
	.align		4
.L_24:
        /*007c*/ 	.byte	0x04, 0x36
        /*007e*/ 	.short	(.L_26 - .L_25)
.L_25:
        /*0080*/ 	.word	0x00000008
.L_26:


//--------------------- .nv.callgraph             --------------------------
	.section	.nv.callgraph,"",@"SHT_CUDA_CALLGRAPH"
	.align	4
	.sectionentsize	8
	.align		4
        /*0000*/ 	.word	0x00000000
	.align		4
        /*0004*/ 	.word	0xffffffff
	.align		4
        /*0008*/ 	.word	index@(_Z8array_opPiii)
	.align		4
        /*000c*/ 	.word	index@(vprintf)
	.align		4
        /*0010*/ 	.word	0x00000000
	.align		4
        /*0014*/ 	.word	0xfffffffe
	.align		4
        /*0018*/ 	.word	0x00000000
	.align		4
        /*001c*/ 	.word	0xfffffffd
	.align		4
        /*0020*/ 	.word	0x00000000
	.align		4
        /*0024*/ 	.word	0xfffffffc


//--------------------- .nv.constant4             --------------------------
	.section	.nv.constant4,"a",@progbits
	.align	8
	.align		8
.nv.constant4:
        /*0000*/ 	.dword	vprintf
	.align		8
        /*0008*/ 	.dword	$str


//--------------------- .text._Z8array_opPiii     --------------------------
	.section	.text._Z8array_opPiii,"ax",@progbits
	.align	128
        .global         _Z8array_opPiii
        .type           _Z8array_opPiii,@function
        .size           _Z8array_opPiii,(.L_x_2 - _Z8array_opPiii)
        .other          _Z8array_opPiii,@"STO_CUDA_ENTRY STV_DEFAULT"
_Z8array_opPiii:
.text._Z8array_opPiii:
[----:B------:R-:W0:Y:S01]  /*0000*/  LDC R1, c[0x0][0x37c] ;  /* 0x0000df00ff017b82 */ /* 0x000e220000000800 */
[----:B------:R-:W1:Y:S01]  /*0010*/  S2R R16, SR_TID.X ;  /* 0x0000000000107919 */ /* 0x000e620000002100 */
[----:B------:R-:W2:Y:S01]  /*0020*/  LDCU UR7, c[0x0][0x2fc] ;  /* 0x00005f80ff0777ac */ /* 0x000ea20008000800 */
[----:B0-----:R-:W-:Y:S01]  /*0030*/  VIADD R1, R1, 0xfffffff8 ;  /* 0xfffffff801017836 */ /* 0x001fe20000000000 */
[----:B------:R-:W1:Y:S01]  /*0040*/  S2R R3, SR_CTAID.X ;  /* 0x0000000000037919 */ /* 0x000e620000002500 */
[----:B------:R-:W0:Y:S01]  /*0050*/  LDCU.64 UR4, c[0x0][0x388] ;  /* 0x00007100ff0477ac */ /* 0x000e220008000a00 */
[----:B------:R-:W3:Y:S01]  /*0060*/  S2R R17, SR_TID.Y ;  /* 0x0000000000117919 */ /* 0x000ee20000002200 */
[----:B------:R-:W1:Y:S01]  /*0070*/  LDCU UR6, c[0x0][0x360] ;  /* 0x00006c00ff0677ac */ /* 0x000e620008000800 */
[----:B------:R-:W3:Y:S01]  /*0080*/  S2R R0, SR_CTAID.Y ;  /* 0x0000000000007919 */ /* 0x000ee20000002600 */
[----:B------:R-:W3:Y:S01]  /*0090*/  LDCU UR8, c[0x0][0x364] ;  /* 0x00006c80ff0877ac */ /* 0x000ee20008000800 */
[----:B0-----:R-:W-:Y:S01]  /*00a0*/  UIADD3 UR4, UPT, UPT, UR4, -0x1, URZ ;  /* 0xffffffff04047890 */ /* 0x001fe2000fffe0ff */
[----:B-1----:R-:W-:Y:S01]  /*00b0*/  IMAD R16, R3, UR6, R16 ;  /* 0x0000000603107c24 */ /* 0x002fe2000f8e0210 */
[----:B------:R-:W0:Y:S04]  /*00c0*/  LDCU UR6, c[0x0][0x2f8] ;  /* 0x00005f00ff0677ac */ /* 0x000e280008000800 */
[----:B------:R-:W-:Y:S01]  /*00d0*/  ISETP.GE.AND P0, PT, R16, UR4, PT ;  /* 0x0000000410007c0c */ /* 0x000fe2000bf06270 */
[----:B------:R-:W-:Y:S01]  /*00e0*/  UIADD3 UR4, UPT, UPT, UR5, -0x1, URZ ;  /* 0xffffffff05047890 */ /* 0x000fe2000fffe0ff */
[----:B---3--:R-:W-:-:S02]  /*00f0*/  IMAD R17, R0, UR8, R17 ;  /* 0x0000000800117c24 */ /* 0x008fc4000f8e0211 */
[----:B------:R-:W-:-:S04]  /*0100*/  ISETP.LT.OR P0, PT, R16, 0x1, P0 ;  /* 0x000000011000780c */ /* 0x000fc80000701670 */
[----:B------:R-:W-:-:S04]  /*0110*/  ISETP.EQ.OR P0, PT, R17, RZ, P0 ;  /* 0x000000ff1100720c */ /* 0x000fc80000702670 */
[----:B------:R-:W-:Y:S02]  /*0120*/  ISETP.GE.OR P0, PT, R17, UR4, P0 ;  /* 0x0000000411007c0c */ /* 0x000fe40008706670 */
[----:B0-----:R-:W-:-:S05]  /*0130*/  IADD3 R6, P1, PT, R1, UR6, RZ ;  /* 0x0000000601067c10 */ /* 0x001fca000ff3e0ff */
[----:B--2---:R-:W-:-:S06]  /*0140*/  IMAD.X R7, RZ, RZ, UR7, P1 ;  /* 0x00000007ff077e24 */ /* 0x004fcc00088e06ff */
[----:B------:R-:W-:Y:S05]  /*0150*/  @P0 EXIT ;  /* 0x000000000000094d */ /* 0x000fea0003800000 */
[----:B------:R-:W-:Y:S01]  /*0160*/  MOV R0, 0x0 ;  /* 0x0000000000007802 */ /* 0x000fe20000000f00 */
[----:B------:R0:W-:Y:S01]  /*0170*/  STL.64 [R1], R16 ;  /* 0x0000001001007387 */ /* 0x0001e20000100a00 */
[----:B------:R-:W1:Y:S02]  /*0180*/  LDCU.64 UR4, c[0x4][0x8] ;  /* 0x01000100ff0477ac */ /* 0x000e640008000a00 */
[----:B------:R0:W2:Y:S01]  /*0190*/  LDC.64 R2, c[0x4][R0] ;  /* 0x0100000000027b82 */ /* 0x0000a20000000a00 */
[----:B------:R-:W3:Y:S01]  /*01a0*/  LDCU.64 UR36, c[0x0][0x358] ;  /* 0x00006b00ff2477ac */ /* 0x000ee20008000a00 */
[----:B-1----:R-:W-:Y:S01]  /*01b0*/  MOV R4, UR4 ;  /* 0x0000000400047c02 */ /* 0x002fe20008000f00 */
[----:B0-----:R-:W-:-:S07]  /*01c0*/  IMAD.U32 R5, RZ, RZ, UR5 ;  /* 0x00000005ff057e24 */ /* 0x001fce000f8e00ff */
[----:B------:R-:W-:-:S07]  /*01d0*/  LEPC R20, `(.L_x_0) ;  /* 0x000000001014794e */ /* 0x000fce0000000000 */
[----:B--23--:R-:W-:Y:S05]  /*01e0*/  CALL.ABS.NOINC R2 ;  /* 0x0000000002007343 */ /* 0x00cfea0003c00000 */
.L_x_0:
[----:B------:R-:W0:Y:S01]  /*01f0*/  LDC.64 R2, c[0x0][0x380] ;  /* 0x0000e000ff027b82 */ /* 0x000e220000000a00 */
[----:B------:R-:W1:Y:S01]  /*0200*/  LDCU UR4, c[0x0][0x388] ;  /* 0x00007100ff0477ac */ /* 0x000e620008000800 */
[----:B------:R-:W-:Y:S02]  /*0210*/  HFMA2 R5, -RZ, RZ, 0, 4.112720489501953125e-06 ;  /* 0x00000045ff057431 */ /* 0x000fe400000001ff */
[----:B-1----:R-:W-:-:S04]  /*0220*/  IMAD R17, R17, UR4, R16 ;  /* 0x0000000411117c24 */ /* 0x002fc8000f8e0210 */
[----:B0-----:R-:W-:-:S05]  /*0230*/  IMAD.WIDE R2, R17, 0x4, R2 ;  /* 0x0000000411027825 */ /* 0x001fca00078e0202 */
[----:B------:R-:W-:Y:S01]  /*0240*/  STG.E desc[UR36][R2.64], R5 ;  /* 0x0000000502007986 */ /* 0x000fe2000c101924 */
[----:B------:R-:W-:Y:S05]  /*0250*/  EXIT ;  /* 0x000000000000794d */ /* 0x000fea0003800000 */
.L_x_1:
[----:B------:R-:W-:-:S00]  /*0260*/  BRA `(.L_x_1) ;  /* 0xfffffffc00fc7947 */ /* 0x000fc0000383ffff */
[----:B------:R-:W-:-:S00]  /*0270*/  NOP ;  /* 0x0000000000007918 */ /* 0x000fc00000000000 */
        /* <DEDUP_REMOVED lines=8> */
.L_x_2:


//--------------------- .nv.global.init           --------------------------
	.section	.nv.global.init,"aw",@progbits
.nv.global.init:
	.type		$str,@object
	.size		$str,(.L_0 - $str)
$str:
        /*0000*/ 	.byte	0x63, 0x6f, 0x6c, 0x49, 0x44, 0x20, 0x25, 0x64, 0x20, 0x72, 0x6f, 0x77, 0x49, 0x44, 0x20, 0x25
        /*0010*/ 	.byte	0x64, 0x0a, 0x00
.L_0:


//--------------------- .nv.shared.reserved.0     --------------------------
	.section	.nv.shared.reserved.0,"aw",@nobits
	.weak		__nv_reservedSMEM_offset_0_alias
	.size		__nv_reservedSMEM_offset_0_alias, 0, 64
	.other		__nv_reservedSMEM_offset_0_alias,@"STO_CUDA_RESERVED_SHARED STV_DEFAULT"
__nv_reservedSMEM_offset_0_alias:
	.zero		0
	.zero		64


//--------------------- .nv.constant0._Z8array_opPiii --------------------------
	.section	.nv.constant0._Z8array_opPiii,"a",@progbits
	.sectionflags	@""
	.align	4
.nv.constant0._Z8array_opPiii:
	.zero		912


//--------------------- SYMBOLS --------------------------

	.type		.nv.reservedSmem.offset0,@object
	.size		.nv.reservedSmem.offset0,0x4
	.type		vprintf,@function
